//
// Generated by NVIDIA NVVM Compiler
//
// Compiler Build ID: CL-36424714
// Cuda compilation tools, release 13.0, V13.0.88
// Based on NVVM 20.0.0
//

.version 9.0
.target sm_100
.address_size 64

	// .globl	_Z13histogram_gpujPjS_
// _ZZ14histogram_gpu2jPjS_E11s_histogram has been demoted

.visible .entry _Z13histogram_gpujPjS_(
	.param .u32 _Z13histogram_gpujPjS__param_0,
	.param .u64 .ptr .align 1 _Z13histogram_gpujPjS__param_1,
	.param .u64 .ptr .align 1 _Z13histogram_gpujPjS__param_2
)
{
	.reg .pred 	%p<2>;
	.reg .b32 	%r<11>;
	.reg .b64 	%rd<9>;

	ld.param.u32 	%r2, [_Z13histogram_gpujPjS__param_0];
	ld.param.u64 	%rd1, [_Z13histogram_gpujPjS__param_1];
	ld.param.u64 	%rd2, [_Z13histogram_gpujPjS__param_2];
	mov.u32 	%r3, %ntid.x;
	mov.u32 	%r4, %ctaid.x;
	mov.u32 	%r5, %tid.x;
	mad.lo.s32 	%r1, %r3, %r4, %r5;
	setp.ge.u32 	%p1, %r1, %r2;
	@%p1 bra 	$L__BB0_2;
	cvta.to.global.u64 	%rd3, %rd1;
	cvta.to.global.u64 	%rd4, %rd2;
	mul.wide.s32 	%rd5, %r1, 4;
	add.s64 	%rd6, %rd3, %rd5;
	ld.global.u32 	%r6, [%rd6];
	add.s32 	%r7, %r6, -1;
	mul.hi.u32 	%r8, %r7, 1374389535;
	shr.u32 	%r9, %r8, 5;
	mul.wide.u32 	%rd7, %r9, 4;
	add.s64 	%rd8, %rd4, %rd7;
	atom.global.add.u32 	%r10, [%rd8], 1;
$L__BB0_2:
	ret;

}
	// .globl	_Z14histogram_gpu2jPjS_
.visible .entry _Z14histogram_gpu2jPjS_(
	.param .u32 _Z14histogram_gpu2jPjS__param_0,
	.param .u64 .ptr .align 1 _Z14histogram_gpu2jPjS__param_1,
	.param .u64 .ptr .align 1 _Z14histogram_gpu2jPjS__param_2
)
{
	.reg .pred 	%p<4>;
	.reg .b32 	%r<19>;
	.reg .b64 	%rd<9>;
	// demoted variable
	.shared .align 4 .b8 _ZZ14histogram_gpu2jPjS_E11s_histogram[40];
	ld.param.u32 	%r4, [_Z14histogram_gpu2jPjS__param_0];
	ld.param.u64 	%rd1, [_Z14histogram_gpu2jPjS__param_1];
	ld.param.u64 	%rd2, [_Z14histogram_gpu2jPjS__param_2];
	mov.u32 	%r5, %ntid.x;
	mov.u32 	%r6, %ctaid.x;
	mov.u32 	%r1, %tid.x;
	mad.lo.s32 	%r2, %r5, %r6, %r1;
	setp.gt.u32 	%p1, %r1, 9;
	shl.b32 	%r7, %r1, 2;
	mov.u32 	%r8, _ZZ14histogram_gpu2jPjS_E11s_histogram;
	add.s32 	%r3, %r8, %r7;
	@%p1 bra 	$L__BB1_2;
	mov.b32 	%r9, 0;
	st.shared.u32 	[%r3], %r9;
$L__BB1_2:
	bar.sync 	0;
	setp.ge.u32 	%p2, %r2, %r4;
	@%p2 bra 	$L__BB1_5;
	setp.gt.u32 	%p3, %r1, 9;
	cvta.to.global.u64 	%rd3, %rd1;
	mul.wide.s32 	%rd4, %r2, 4;
	add.s64 	%rd5, %rd3, %rd4;
	ld.global.u32 	%r10, [%rd5];
	add.s32 	%r11, %r10, -1;
	mul.hi.u32 	%r12, %r11, 1374389535;
	shr.u32 	%r13, %r12, 3;
	and.b32  	%r14, %r13, 268435452;
	add.s32 	%r16, %r8, %r14;
	atom.shared.add.u32 	%r17, [%r16], 1;
	bar.sync 	0;
	@%p3 bra 	$L__BB1_5;
	ld.shared.u32 	%r18, [%r3];
	cvta.to.global.u64 	%rd6, %rd2;
	mul.wide.u32 	%rd7, %r1, 4;
	add.s64 	%rd8, %rd6, %rd7;
	st.global.u32 	[%rd8], %r18;
$L__BB1_5:
	ret;

}


// ===== COMPILED SASS (sm_100) =====

	.target	sm_100

	.elftype	@"ET_EXEC"


//--------------------- .note.nv.tkinfo           --------------------------
	.section	.note.nv.tkinfo,"",@"SHT_NOTE"
	.sectionflags	@"SHF_NOTE_NV_TKINFO"
	.tkinfo
        /*0018*/ 	.word	0x00000002
        /*0030*/ 	.string	""
        /*0030*/ 	.string	"ptxas"
        /*0030*/ 	.string	"Cuda compilation tools, release 13.0, V13.0.88"
        /*0030*/ 	.string	"Build cuda_13.0.r13.0/compiler.36424714_0"
        /*0030*/ 	.string	"-arch sm_100 -m 64 "



//--------------------- .note.nv.cuinfo           --------------------------
	.section	.note.nv.cuinfo,"",@"SHT_NOTE"
	.sectionflags	@"SHF_NOTE_NV_CUINFO"
        /*0018*/ 	.short	0x0002
        /*001a*/ 	.short	0x0064
        /*001c*/ 	.short	0x0082
	.zero		2


//--------------------- .nv.info                  --------------------------
	.section	.nv.info,"",@"SHT_CUDA_INFO"
	.align	4


	//----- nvinfo : EIATTR_REGCOUNT
	.align		4
        /*0000*/ 	.byte	0x04, 0x2f
        /*0002*/ 	.short	(.L_1 - .L_0)
	.align		4
.L_0:
        /*0004*/ 	.word	index@(_Z13histogram_gpujPjS_)
        /*0008*/ 	.word	0x0000000c


	//----- nvinfo : EIATTR_FRAME_SIZE
	.align		4
.L_1:
        /*000c*/ 	.byte	0x04, 0x11
        /*000e*/ 	.short	(.L_3 - .L_2)
	.align		4
.L_2:
        /*0010*/ 	.word	index@(_Z13histogram_gpujPjS_)
        /*0014*/ 	.word	0x00000000


	//----- nvinfo : EIATTR_REGCOUNT
	.align		4
.L_3:
        /*0018*/ 	.byte	0x04, 0x2f
        /*001a*/ 	.short	(.L_5 - .L_4)
	.align		4
.L_4:
        /*001c*/ 	.word	index@(_Z14histogram_gpu2jPjS_)
        /*0020*/ 	.word	0x00000009


	//----- nvinfo : EIATTR_FRAME_SIZE
	.align		4
.L_5:
        /*0024*/ 	.byte	0x04, 0x11
        /*0026*/ 	.short	(.L_7 - .L_6)
	.align		4
.L_6:
        /*0028*/ 	.word	index@(_Z14histogram_gpu2jPjS_)
        /*002c*/ 	.word	0x00000000


	//----- nvinfo : EIATTR_MIN_STACK_SIZE
	.align		4
.L_7:
        /*0030*/ 	.byte	0x04, 0x12
        /*0032*/ 	.short	(.L_9 - .L_8)
	.align		4
.L_8:
        /*0034*/ 	.word	index@(_Z14histogram_gpu2jPjS_)
        /*0038*/ 	.word	0x00000000


	//----- nvinfo : EIATTR_MIN_STACK_SIZE
	.align		4
.L_9:
        /*003c*/ 	.byte	0x04, 0x12
        /*003e*/ 	.short	(.L_11 - .L_10)
	.align		4
.L_10:
        /*0040*/ 	.word	index@(_Z13histogram_gpujPjS_)
        /*0044*/ 	.word	0x00000000
.L_11:


//--------------------- .nv.compat                --------------------------
	.section	.nv.compat,"",@"SHT_CUDA_COMPAT_INFO"
	.align	4
        /*0000*/ 	.byte	0x02, 0x09, 0x00, 0x00, 0x02, 0x02, 0x01, 0x00, 0x02, 0x05, 0x05, 0x00, 0x03, 0x07, 0x01, 0x01
        /*0010*/ 	.byte	0x02, 0x03, 0x00, 0x00, 0x02, 0x06, 0x01, 0x00, 0x04, 0x0b, 0x08, 0x00, 0x09, 0x00, 0x00, 0x00
        /*0020*/ 	.byte	0x00, 0x00, 0x00, 0x00


//--------------------- .nv.info._Z14histogram_gpu2jPjS_ --------------------------
	.section	.nv.info._Z14histogram_gpu2jPjS_,"",@"SHT_CUDA_INFO"
	.sectionflags	@""
	.align	4


	//----- nvinfo : EIATTR_CUDA_API_VERSION
	.align		4
        /*0000*/ 	.byte	0x04, 0x37
        /*0002*/ 	.short	(.L_13 - .L_12)
.L_12:
        /*0004*/ 	.word	0x00000082


	//----- nvinfo : EIATTR_KPARAM_INFO
	.align		4
.L_13:
        /*0008*/ 	.byte	0x04, 0x17
        /*000a*/ 	.short	(.L_15 - .L_14)
.L_14:
        /*000c*/ 	.word	0x00000000
        /*0010*/ 	.short	0x0002
        /*0012*/ 	.short	0x0010
        /*0014*/ 	.byte	0x00, 0xf5, 0x21, 0x00


	//----- nvinfo : EIATTR_KPARAM_INFO
	.align		4
.L_15:
        /*0018*/ 	.byte	0x04, 0x17
        /*001a*/ 	.short	(.L_17 - .L_16)
.L_16:
        /*001c*/ 	.word	0x00000000
        /*0020*/ 	.short	0x0001
        /*0022*/ 	.short	0x0008
        /*0024*/ 	.byte	0x00, 0xf5, 0x21, 0x00


	//----- nvinfo : EIATTR_KPARAM_INFO
	.align		4
.L_17:
        /*0028*/ 	.byte	0x04, 0x17
        /*002a*/ 	.short	(.L_19 - .L_18)
.L_18:
        /*002c*/ 	.word	0x00000000
        /*0030*/ 	.short	0x0000
        /*0032*/ 	.short	0x0000
        /*0034*/ 	.byte	0x00, 0xf0, 0x11, 0x00


	//----- nvinfo : EIATTR_SPARSE_MMA_MASK
	.align		4
.L_19:
        /*0038*/ 	.byte	0x03, 0x50
        /*003a*/ 	.short	0x0000


	//----- nvinfo : EIATTR_MAXREG_COUNT
	.align		4
        /*003c*/ 	.byte	0x03, 0x1b
        /*003e*/ 	.short	0x00ff


	//----- nvinfo : EIATTR_NUM_BARRIERS
	.align		4
        /*0040*/ 	.byte	0x02, 0x4c
        /*0042*/ 	.byte	0x01
	.zero		1


	//----- nvinfo : EIATTR_MERCURY_ISA_VERSION
	.align		4
        /*0044*/ 	.byte	0x03, 0x5f
        /*0046*/ 	.short	0x0101


	//----- nvinfo : EIATTR_VRC_CTA_INIT_COUNT
	.align		4
        /*0048*/ 	.byte	0x02, 0x4a
	.zero		1
	.zero		1


	//----- nvinfo : EIATTR_EXIT_INSTR_OFFSETS
	.align		4
        /*004c*/ 	.byte	0x04, 0x1c
        /*004e*/ 	.short	(.L_21 - .L_20)


	//   ....[0]....
.L_20:
        /*0050*/ 	.word	0x000000e0


	//   ....[1]....
        /*0054*/ 	.word	0x00000190


	//   ....[2]....
        /*0058*/ 	.word	0x000001e0


	//----- nvinfo : EIATTR_CBANK_PARAM_SIZE
	.align		4
.L_21:
        /*005c*/ 	.byte	0x03, 0x19
        /*005e*/ 	.short	0x0018


	//----- nvinfo : EIATTR_PARAM_CBANK
	.align		4
        /*0060*/ 	.byte	0x04, 0x0a
        /*0062*/ 	.short	(.L_23 - .L_22)
	.align		4
.L_22:
        /*0064*/ 	.word	index@(.nv.constant0._Z14histogram_gpu2jPjS_)
        /*0068*/ 	.short	0x0380
        /*006a*/ 	.short	0x0018


	//----- nvinfo : EIATTR_SW_WAR
	.align		4
.L_23:
        /*006c*/ 	.byte	0x04, 0x36
        /*006e*/ 	.short	(.L_25 - .L_24)
.L_24:
        /*0070*/ 	.word	0x00000008
.L_25:


//--------------------- .nv.info._Z13histogram_gpujPjS_ --------------------------
	.section	.nv.info._Z13histogram_gpujPjS_,"",@"SHT_CUDA_INFO"
	.sectionflags	@""
	.align	4


	//----- nvinfo : EIATTR_CUDA_API_VERSION
	.align		4
        /*0000*/ 	.byte	0x04, 0x37
        /*0002*/ 	.short	(.L_27 - .L_26)
.L_26:
        /*0004*/ 	.word	0x00000082


	//----- nvinfo : EIATTR_KPARAM_INFO
	.align		4
.L_27:
        /*0008*/ 	.byte	0x04, 0x17
        /*000a*/ 	.short	(.L_29 - .L_28)
.L_28:
        /*000c*/ 	.word	0x00000000
        /*0010*/ 	.short	0x0002
        /*0012*/ 	.short	0x0010
        /*0014*/ 	.byte	0x00, 0xf5, 0x21, 0x00


	//----- nvinfo : EIATTR_KPARAM_INFO
	.align		4
.L_29:
        /*0018*/ 	.byte	0x04, 0x17
        /*001a*/ 	.short	(.L_31 - .L_30)
.L_30:
        /*001c*/ 	.word	0x00000000
        /*0020*/ 	.short	0x0001
        /*0022*/ 	.short	0x0008
        /*0024*/ 	.byte	0x00, 0xf5, 0x21, 0x00


	//----- nvinfo : EIATTR_KPARAM_INFO
	.align		4
.L_31:
        /*0028*/ 	.byte	0x04, 0x17
        /*002a*/ 	.short	(.L_33 - .L_32)
.L_32:
        /*002c*/ 	.word	0x00000000
        /*0030*/ 	.short	0x0000
        /*0032*/ 	.short	0x0000
        /*0034*/ 	.byte	0x00, 0xf0, 0x11, 0x00


	//----- nvinfo : EIATTR_SPARSE_MMA_MASK
	.align		4
.L_33:
        /*0038*/ 	.byte	0x03, 0x50
        /*003a*/ 	.short	0x0000


	//----- nvinfo : EIATTR_MAXREG_COUNT
	.align		4
        /*003c*/ 	.byte	0x03, 0x1b
        /*003e*/ 	.short	0x00ff


	//----- nvinfo : EIATTR_MERCURY_ISA_VERSION
	.align		4
        /*0040*/ 	.byte	0x03, 0x5f
        /*0042*/ 	.short	0x0101


	//----- nvinfo : EIATTR_VRC_CTA_INIT_COUNT
	.align		4
        /*0044*/ 	.byte	0x02, 0x4a
	.zero		1
	.zero		1


	//----- nvinfo : EIATTR_EXIT_INSTR_OFFSETS
	.align		4
        /*0048*/ 	.byte	0x04, 0x1c
        /*004a*/ 	.short	(.L_35 - .L_34)


	//   ....[0]....
.L_34:
        /*004c*/ 	.word	0x00000070


	//   ....[1]....
        /*0050*/ 	.word	0x00000130


	//----- nvinfo : EIATTR_CBANK_PARAM_SIZE
	.align		4
.L_35:
        /*0054*/ 	.byte	0x03, 0x19
        /*0056*/ 	.short	0x0018


	//----- nvinfo : EIATTR_PARAM_CBANK
	.align		4
        /*0058*/ 	.byte	0x04, 0x0a
        /*005a*/ 	.short	(.L_37 - .L_36)
	.align		4
.L_36:
        /*005c*/ 	.word	index@(.nv.constant0._Z13histogram_gpujPjS_)
        /*0060*/ 	.short	0x0380
        /*0062*/ 	.short	0x0018


	//----- nvinfo : EIATTR_SW_WAR
	.align		4
.L_37:
        /*0064*/ 	.byte	0x04, 0x36
        /*0066*/ 	.short	(.L_39 - .L_38)
.L_38:
        /*0068*/ 	.word	0x00000008
.L_39:


//--------------------- .nv.callgraph             --------------------------
	.section	.nv.callgraph,"",@"SHT_CUDA_CALLGRAPH"
	.align	4
	.sectionentsize	8
	.align		4
        /*0000*/ 	.word	0x00000000
	.align		4
        /*0004*/ 	.word	0xffffffff
	.align		4
        /*0008*/ 	.word	0x00000000
	.align		4
        /*000c*/ 	.word	0xfffffffe
	.align		4
        /*0010*/ 	.word	0x00000000
	.align		4
        /*0014*/ 	.word	0xfffffffd
	.align		4
        /*0018*/ 	.word	0x00000000
	.align		4
        /*001c*/ 	.word	0xfffffffc


//--------------------- .text._Z14histogram_gpu2jPjS_ --------------------------
	.section	.text._Z14histogram_gpu2jPjS_,"ax",@progbits
	.align	128
        .global         _Z14histogram_gpu2jPjS_
        .type           _Z14histogram_gpu2jPjS_,@function
        .size           _Z14histogram_gpu2jPjS_,(.L_x_2 - _Z14histogram_gpu2jPjS_)
        .other          _Z14histogram_gpu2jPjS_,@"STO_CUDA_ENTRY STV_DEFAULT"
_Z14histogram_gpu2jPjS_:
.text._Z14histogram_gpu2jPjS_:
[----:B------:R-:W-:Y:S01]  /*0000*/  LDC R1, c[0x0][0x37c] ;  /* 0x0000df00ff017b82 */ /* 0x000fe20000000800 */
[----:B------:R-:W0:Y:S07]  /*0010*/  S2R R6, SR_TID.X ;  /* 0x0000000000067919 */ /* 0x000e2e0000002100 */
[----:B------:R-:W1:Y:S01]  /*0020*/  S2UR UR5, SR_CgaCtaId ;  /* 0x00000000000579c3 */ /* 0x000e620000008800 */
[----:B------:R-:W-:Y:S01]  /*0030*/  UMOV UR4, 0x400 ;  /* 0x0000040000047882 */ /* 0x000fe20000000000 */
[----:B------:R-:W2:Y:S01]  /*0040*/  LDCU UR6, c[0x0][0x360] ;  /* 0x00006c00ff0677ac */ /* 0x000ea20008000800 */
[----:B------:R-:W2:Y:S01]  /*0050*/  S2R R5, SR_CTAID.X ;  /* 0x0000000000057919 */ /* 0x000ea20000002500 */
[----:B------:R-:W3:Y:S01]  /*0060*/  LDCU UR7, c[0x0][0x380] ;  /* 0x00007000ff0777ac */ /* 0x000ee20008000800 */
[----:B-1----:R-:W-:Y:S01]  /*0070*/  ULEA UR4, UR5, UR4, 0x18 ;  /* 0x0000000405047291 */ /* 0x002fe2000f8ec0ff */
[----:B0-----:R-:W-:-:S05]  /*0080*/  ISETP.GT.U32.AND P0, PT, R6, 0x9, PT ;  /* 0x000000090600780c */ /* 0x001fca0003f04070 */
[----:B------:R-:W-:Y:S01]  /*0090*/  LEA R0, R6, UR4, 0x2 ;  /* 0x0000000406007c11 */ /* 0x000fe2000f8e10ff */
[----:B--2---:R-:W-:-:S05]  /*00a0*/  IMAD R5, R5, UR6, R6 ;  /* 0x0000000605057c24 */ /* 0x004fca000f8e0206 */
[----:B---3--:R-:W-:Y:S02]  /*00b0*/  ISETP.GE.U32.AND P1, PT, R5, UR7, PT ;  /* 0x0000000705007c0c */ /* 0x008fe4000bf26070 */
[----:B------:R0:W-:Y:S01]  /*00c0*/  @!P0 STS [R0], RZ ;  /* 0x000000ff00008388 */ /* 0x0001e20000000800 */
[----:B------:R-:W-:Y:S10]  /*00d0*/  BAR.SYNC.DEFER_BLOCKING 0x0 ;  /* 0x0000000000007b1d */ /* 0x000ff40000010000 */
[----:B0-----:R-:W-:Y:S05]  /*00e0*/  @P1 EXIT ;  /* 0x000000000000194d */ /* 0x001fea0003800000 */
[----:B------:R-:W0:Y:S01]  /*00f0*/  LDC.64 R2, c[0x0][0x388] ;  /* 0x0000e200ff027b82 */ /* 0x000e220000000a00 */
[----:B------:R-:W1:Y:S01]  /*0100*/  LDCU.64 UR6, c[0x0][0x358] ;  /* 0x00006b00ff0677ac */ /* 0x000e620008000a00 */
[----:B0-----:R-:W-:-:S06]  /*0110*/  IMAD.WIDE R2, R5, 0x4, R2 ;  /* 0x0000000405027825 */ /* 0x001fcc00078e0202 */
[----:B-1----:R-:W2:Y:S02]  /*0120*/  LDG.E R2, desc[UR6][R2.64] ;  /* 0x0000000602027981 */ /* 0x002ea4000c1e1900 */
[----:B--2---:R-:W-:-:S05]  /*0130*/  IADD3 R4, PT, PT, R2, -0x1, RZ ;  /* 0xffffffff02047810 */ /* 0x004fca0007ffe0ff */
[----:B------:R-:W-:-:S05]  /*0140*/  IMAD.HI.U32 R4, R4, 0x51eb851f, RZ ;  /* 0x51eb851f04047827 */ /* 0x000fca00078e00ff */
[----:B------:R-:W-:-:S04]  /*0150*/  SHF.R.U32.HI R4, RZ, 0x3, R4 ;  /* 0x00000003ff047819 */ /* 0x000fc80000011604 */
[----:B------:R-:W-:-:S05]  /*0160*/  LOP3.LUT R4, R4, 0xffffffc, RZ, 0xc0, !PT ;  /* 0x0ffffffc04047812 */ /* 0x000fca00078ec0ff */
[----:B------:R0:W-:Y:S01]  /*0170*/  ATOMS.POPC.INC.32 RZ, [R4+UR4] ;  /* 0x0000000004ff7f8c */ /* 0x0001e2000d800004 */
[----:B------:R-:W-:Y:S06]  /*0180*/  BAR.SYNC.DEFER_BLOCKING 0x0 ;  /* 0x0000000000007b1d */ /* 0x000fec0000010000 */
[----:B------:R-:W-:Y:S05]  /*0190*/  @P0 EXIT ;  /* 0x000000000000094d */ /* 0x000fea0003800000 */
[----:B------:R-:W1:Y:S01]  /*01a0*/  LDS R5, [R0] ;  /* 0x0000000000057984 */ /* 0x000e620000000800 */
[----:B------:R-:W2:Y:S02]  /*01b0*/  LDC.64 R2, c[0x0][0x390] ;  /* 0x0000e400ff027b82 */ /* 0x000ea40000000a00 */
[----:B--2---:R-:W-:-:S05]  /*01c0*/  IMAD.WIDE.U32 R2, R6, 0x4, R2 ;  /* 0x0000000406027825 */ /* 0x004fca00078e0002 */
[----:B-1----:R-:W-:Y:S01]  /*01d0*/  STG.E desc[UR6][R2.64], R5 ;  /* 0x0000000502007986 */ /* 0x002fe2000c101906 */
[----:B------:R-:W-:Y:S05]  /*01e0*/  EXIT ;  /* 0x000000000000794d */ /* 0x000fea0003800000 */
.L_x_0:
[----:B------:R-:W-:-:S00]  /*01f0*/  BRA `(.L_x_0) ;  /* 0xfffffffc00fc7947 */ /* 0x000fc0000383ffff */
[----:B------:R-:W-:-:S00]  /*0200*/  NOP ;  /* 0x0000000000007918 */ /* 0x000fc00000000000 */
[----:B------:R-:W-:-:S00]  /*0210*/  NOP ;  /* 0x0000000000007918 */ /* 0x000fc00000000000 */
[----:B------:R-:W-:-:S00]  /*0220*/  NOP ;  /* 0x0000000000007918 */ /* 0x000fc00000000000 */
[----:B------:R-:W-:-:S00]  /*0230*/  NOP ;  /* 0x0000000000007918 */ /* 0x000fc00000000000 */
[----:B------:R-:W-:-:S00]  /*0240*/  NOP ;  /* 0x0000000000007918 */ /* 0x000fc00000000000 */
[----:B------:R-:W-:-:S00]  /*0250*/  NOP ;  /* 0x0000000000007918 */ /* 0x000fc00000000000 */
[----:B------:R-:W-:-:S00]  /*0260*/  NOP ;  /* 0x0000000000007918 */ /* 0x000fc00000000000 */
[----:B------:R-:W-:-:S00]  /*0270*/  NOP ;  /* 0x0000000000007918 */ /* 0x000fc00000000000 */
.L_x_2:


//--------------------- .text._Z13histogram_gpujPjS_ --------------------------
	.section	.text._Z13histogram_gpujPjS_,"ax",@progbits
	.align	128
        .global         _Z13histogram_gpujPjS_
        .type           _Z13histogram_gpujPjS_,@function
        .size           _Z13histogram_gpujPjS_,(.L_x_3 - _Z13histogram_gpujPjS_)
        .other          _Z13histogram_gpujPjS_,@"STO_CUDA_ENTRY STV_DEFAULT"
_Z13histogram_gpujPjS_:
.text._Z13histogram_gpujPjS_:
[----:B------:R-:W-:Y:S01]  /*0000*/  LDC R1, c[0x0][0x37c] ;  /* 0x0000df00ff017b82 */ /* 0x000fe20000000800 */
[----:B------:R-:W0:Y:S01]  /*0010*/  S2R R5, SR_CTAID.X ;  /* 0x0000000000057919 */ /* 0x000e220000002500 */
[----:B------:R-:W0:Y:S01]  /*0020*/  LDCU UR4, c[0x0][0x360] ;  /* 0x00006c00ff0477ac */ /* 0x000e220008000800 */
[----:B------:R-:W0:Y:S01]  /*0030*/  S2R R0, SR_TID.X ;  /* 0x0000000000007919 */ /* 0x000e220000002100 */
[----:B------:R-:W1:Y:S01]  /*0040*/  LDCU UR5, c[0x0][0x380] ;  /* 0x00007000ff0577ac */ /* 0x000e620008000800 */
[----:B0-----:R-:W-:-:S05]  /*0050*/  IMAD R5, R5, UR4, R0 ;  /* 0x0000000405057c24 */ /* 0x001fca000f8e0200 */
[----:B-1----:R-:W-:-:S13]  /*0060*/  ISETP.GE.U32.AND P0, PT, R5, UR5, PT ;  /* 0x0000000505007c0c */ /* 0x002fda000bf06070 */
[----:B------:R-:W-:Y:S05]  /*0070*/  @P0 EXIT ;  /* 0x000000000000094d */ /* 0x000fea0003800000 */
[----:B------:R-:W0:Y:S01]  /*0080*/  LDC.64 R2, c[0x0][0x388] ;  /* 0x0000e200ff027b82 */ /* 0x000e220000000a00 */
[----:B------:R-:W1:Y:S01]  /*0090*/  LDCU.64 UR4, c[0x0][0x358] ;  /* 0x00006b00ff0477ac */ /* 0x000e620008000a00 */
[----:B0-----:R-:W-:-:S06]  /*00a0*/  IMAD.WIDE R2, R5, 0x4, R2 ;  /* 0x0000000405027825 */ /* 0x001fcc00078e0202 */
[----:B------:R-:W0:Y:S01]  /*00b0*/  LDC.64 R4, c[0x0][0x390] ;  /* 0x0000e400ff047b82 */ /* 0x000e220000000a00 */
[----:B-1----:R-:W2:Y:S01]  /*00c0*/  LDG.E R2, desc[UR4][R2.64] ;  /* 0x0000000402027981 */ /* 0x002ea2000c1e1900 */
[----:B------:R-:W-:Y:S01]  /*00d0*/  HFMA2 R9, -RZ, RZ, 0, 5.9604644775390625e-08 ;  /* 0x00000001ff097431 */ /* 0x000fe200000001ff */
[----:B--2---:R-:W-:-:S05]  /*00e0*/  IADD3 R0, PT, PT, R2, -0x1, RZ ;  /* 0xffffffff02007810 */ /* 0x004fca0007ffe0ff */
[----:B------:R-:W-:-:S05]  /*00f0*/  IMAD.HI.U32 R0, R0, 0x51eb851f, RZ ;  /* 0x51eb851f00007827 */ /* 0x000fca00078e00ff */
[----:B------:R-:W-:-:S05]  /*0100*/  SHF.R.U32.HI R7, RZ, 0x5, R0 ;  /* 0x00000005ff077819 */ /* 0x000fca0000011600 */
[----:B0-----:R-:W-:-:S05]  /*0110*/  IMAD.WIDE.U32 R4, R7, 0x4, R4 ;  /* 0x0000000407047825 */ /* 0x001fca00078e0004 */
[----:B------:R-:W-:Y:S01]  /*0120*/  REDG.E.ADD.STRONG.GPU desc[UR4][R4.64], R9 ;  /* 0x000000090400798e */ /* 0x000fe2000c12e104 */
[----:B------:R-:W-:Y:S05]  /*0130*/  EXIT ;  /* 0x000000000000794d */ /* 0x000fea0003800000 */
.L_x_1:
        /* <DEDUP_REMOVED lines=12> */
.L_x_3:


//--------------------- .nv.shared._Z14histogram_gpu2jPjS_ --------------------------
	.section	.nv.shared._Z14histogram_gpu2jPjS_,"aw",@nobits
	.sectionflags	@""
	.align	4
.nv.shared._Z14histogram_gpu2jPjS_:
	.zero		1064


//--------------------- .nv.shared.reserved.0     --------------------------
	.section	.nv.shared.reserved.0,"aw",@nobits
	.weak		__nv_reservedSMEM_offset_0_alias
	.size		__nv_reservedSMEM_offset_0_alias, 0, 64
	.other		__nv_reservedSMEM_offset_0_alias,@"STO_CUDA_RESERVED_SHARED STV_DEFAULT"
__nv_reservedSMEM_offset_0_alias:
	.zero		0
	.zero		64


//--------------------- .nv.constant0._Z14histogram_gpu2jPjS_ --------------------------
	.section	.nv.constant0._Z14histogram_gpu2jPjS_,"a",@progbits
	.sectionflags	@""
	.align	4
.nv.constant0._Z14histogram_gpu2jPjS_:
	.zero		920


//--------------------- .nv.constant0._Z13histogram_gpujPjS_ --------------------------
	.section	.nv.constant0._Z13histogram_gpujPjS_,"a",@progbits
	.sectionflags	@""
	.align	4
.nv.constant0._Z13histogram_gpujPjS_:
	.zero		920


//--------------------- SYMBOLS --------------------------

	.type		.nv.reservedSmem.offset0,@object
	.size		.nv.reservedSmem.offset0,0x4
	.type		.nv.reservedSmem.cap,@object
	.size		.nv.reservedSmem.cap,0x4
